//
// Generated by NVIDIA NVVM Compiler
//
// Compiler Build ID: CL-36424714
// Cuda compilation tools, release 13.0, V13.0.88
// Based on NVVM 20.0.0
//

.version 9.0
.target sm_100
.address_size 64

	// .globl	_Z9Gpu_calPIPd

.visible .entry _Z9Gpu_calPIPd(
	.param .u64 .ptr .align 1 _Z9Gpu_calPIPd_param_0
)
{
	.reg .pred 	%p<2>;
	.reg .b32 	%r<31>;
	.reg .b64 	%rd<5>;
	.reg .b64 	%fd<60>;

	ld.param.u64 	%rd1, [_Z9Gpu_calPIPd_param_0];
	mov.u32 	%r8, %ctaid.x;
	mov.u32 	%r9, %ntid.x;
	mul.lo.s32 	%r10, %r8, %r9;
	mov.u32 	%r11, %ntid.y;
	mov.u32 	%r12, %tid.x;
	mad.lo.s32 	%r1, %r10, %r11, %r12;
	shl.b32 	%r13, %r1, 11;
	or.b32  	%r30, %r13, 15;
	mov.f64 	%fd59, 0d0000000000000000;
	mov.b32 	%r29, 15;
$L__BB0_1:
	add.s32 	%r14, %r30, -14;
	cvt.rn.f64.s32 	%fd4, %r14;
	rcp.rn.f64 	%fd5, %fd4;
	add.f64 	%fd6, %fd59, %fd5;
	add.s32 	%r15, %r30, -12;
	cvt.rn.f64.s32 	%fd7, %r15;
	rcp.rn.f64 	%fd8, %fd7;
	neg.f64 	%fd9, %fd8;
	add.f64 	%fd10, %fd6, %fd9;
	add.s32 	%r16, %r30, -10;
	cvt.rn.f64.s32 	%fd11, %r16;
	rcp.rn.f64 	%fd12, %fd11;
	add.f64 	%fd13, %fd10, %fd12;
	add.s32 	%r17, %r30, -8;
	cvt.rn.f64.s32 	%fd14, %r17;
	rcp.rn.f64 	%fd15, %fd14;
	neg.f64 	%fd16, %fd15;
	add.f64 	%fd17, %fd13, %fd16;
	add.s32 	%r18, %r30, -6;
	cvt.rn.f64.s32 	%fd18, %r18;
	rcp.rn.f64 	%fd19, %fd18;
	add.f64 	%fd20, %fd17, %fd19;
	add.s32 	%r19, %r30, -4;
	cvt.rn.f64.s32 	%fd21, %r19;
	rcp.rn.f64 	%fd22, %fd21;
	neg.f64 	%fd23, %fd22;
	add.f64 	%fd24, %fd20, %fd23;
	add.s32 	%r20, %r30, -2;
	cvt.rn.f64.s32 	%fd25, %r20;
	rcp.rn.f64 	%fd26, %fd25;
	add.f64 	%fd27, %fd24, %fd26;
	add.s32 	%r21, %r30, 16;
	cvt.rn.f64.s32 	%fd28, %r30;
	rcp.rn.f64 	%fd29, %fd28;
	neg.f64 	%fd30, %fd29;
	add.f64 	%fd31, %fd27, %fd30;
	add.s32 	%r22, %r30, 2;
	cvt.rn.f64.s32 	%fd32, %r22;
	rcp.rn.f64 	%fd33, %fd32;
	add.f64 	%fd34, %fd31, %fd33;
	add.s32 	%r23, %r30, 4;
	cvt.rn.f64.s32 	%fd35, %r23;
	rcp.rn.f64 	%fd36, %fd35;
	neg.f64 	%fd37, %fd36;
	add.f64 	%fd38, %fd34, %fd37;
	add.s32 	%r24, %r30, 6;
	cvt.rn.f64.s32 	%fd39, %r24;
	rcp.rn.f64 	%fd40, %fd39;
	add.f64 	%fd41, %fd38, %fd40;
	add.s32 	%r25, %r30, 8;
	cvt.rn.f64.s32 	%fd42, %r25;
	rcp.rn.f64 	%fd43, %fd42;
	neg.f64 	%fd44, %fd43;
	add.f64 	%fd45, %fd41, %fd44;
	add.s32 	%r26, %r30, 10;
	cvt.rn.f64.s32 	%fd46, %r26;
	rcp.rn.f64 	%fd47, %fd46;
	add.f64 	%fd48, %fd45, %fd47;
	add.s32 	%r27, %r30, 12;
	cvt.rn.f64.s32 	%fd49, %r27;
	rcp.rn.f64 	%fd50, %fd49;
	neg.f64 	%fd51, %fd50;
	add.f64 	%fd52, %fd48, %fd51;
	add.s32 	%r28, %r30, 14;
	cvt.rn.f64.s32 	%fd53, %r28;
	rcp.rn.f64 	%fd54, %fd53;
	add.f64 	%fd55, %fd52, %fd54;
	cvt.rn.f64.s32 	%fd56, %r21;
	rcp.rn.f64 	%fd57, %fd56;
	neg.f64 	%fd58, %fd57;
	add.f64 	%fd59, %fd55, %fd58;
	add.s32 	%r30, %r30, 32;
	add.s32 	%r29, %r29, 32;
	setp.ne.s32 	%p1, %r29, 2063;
	@%p1 bra 	$L__BB0_1;
	cvta.to.global.u64 	%rd2, %rd1;
	mul.wide.s32 	%rd3, %r1, 8;
	add.s64 	%rd4, %rd2, %rd3;
	st.global.f64 	[%rd4], %fd59;
	ret;

}


// ===== COMPILED SASS (sm_100) =====

	.target	sm_100

	.elftype	@"ET_EXEC"


//--------------------- .note.nv.tkinfo           --------------------------
	.section	.note.nv.tkinfo,"",@"SHT_NOTE"
	.sectionflags	@"SHF_NOTE_NV_TKINFO"
	.tkinfo
        /*0018*/ 	.word	0x00000002
        /*0030*/ 	.string	""
        /*0030*/ 	.string	"ptxas"
        /*0030*/ 	.string	"Cuda compilation tools, release 13.0, V13.0.88"
        /*0030*/ 	.string	"Build cuda_13.0.r13.0/compiler.36424714_0"
        /*0030*/ 	.string	"-arch sm_100 -m 64 "



//--------------------- .note.nv.cuinfo           --------------------------
	.section	.note.nv.cuinfo,"",@"SHT_NOTE"
	.sectionflags	@"SHF_NOTE_NV_CUINFO"
        /*0018*/ 	.short	0x0002
        /*001a*/ 	.short	0x0064
        /*001c*/ 	.short	0x0082
	.zero		2


//--------------------- .nv.info                  --------------------------
	.section	.nv.info,"",@"SHT_CUDA_INFO"
	.align	4


	//----- nvinfo : EIATTR_REGCOUNT
	.align		4
        /*0000*/ 	.byte	0x04, 0x2f
        /*0002*/ 	.short	(.L_1 - .L_0)
	.align		4
.L_0:
        /*0004*/ 	.word	index@(_Z9Gpu_calPIPd)
        /*0008*/ 	.word	0x00000012


	//----- nvinfo : EIATTR_FRAME_SIZE
	.align		4
.L_1:
        /*000c*/ 	.byte	0x04, 0x11
        /*000e*/ 	.short	(.L_3 - .L_2)
	.align		4
.L_2:
        /*0010*/ 	.word	index@($__internal_0_$__cuda_sm20_dblrcp_rn_slowpath_v3)
        /*0014*/ 	.word	0x00000000


	//----- nvinfo : EIATTR_FRAME_SIZE
	.align		4
.L_3:
        /*0018*/ 	.byte	0x04, 0x11
        /*001a*/ 	.short	(.L_5 - .L_4)
	.align		4
.L_4:
        /*001c*/ 	.word	index@(_Z9Gpu_calPIPd)
        /*0020*/ 	.word	0x00000000


	//----- nvinfo : EIATTR_MIN_STACK_SIZE
	.align		4
.L_5:
        /*0024*/ 	.byte	0x04, 0x12
        /*0026*/ 	.short	(.L_7 - .L_6)
	.align		4
.L_6:
        /*0028*/ 	.word	index@(_Z9Gpu_calPIPd)
        /*002c*/ 	.word	0x00000000
.L_7:


//--------------------- .nv.compat                --------------------------
	.section	.nv.compat,"",@"SHT_CUDA_COMPAT_INFO"
	.align	4
        /*0000*/ 	.byte	0x02, 0x09, 0x00, 0x00, 0x02, 0x02, 0x01, 0x00, 0x02, 0x05, 0x05, 0x00, 0x03, 0x07, 0x01, 0x01
        /*0010*/ 	.byte	0x02, 0x03, 0x00, 0x00, 0x02, 0x06, 0x01, 0x00, 0x04, 0x0b, 0x08, 0x00, 0x01, 0x00, 0x00, 0x00
        /*0020*/ 	.byte	0x00, 0x00, 0x00, 0x00


//--------------------- .nv.info._Z9Gpu_calPIPd   --------------------------
	.section	.nv.info._Z9Gpu_calPIPd,"",@"SHT_CUDA_INFO"
	.sectionflags	@""
	.align	4


	//----- nvinfo : EIATTR_CUDA_API_VERSION
	.align		4
        /*0000*/ 	.byte	0x04, 0x37
        /*0002*/ 	.short	(.L_9 - .L_8)
.L_8:
        /*0004*/ 	.word	0x00000082


	//----- nvinfo : EIATTR_KPARAM_INFO
	.align		4
.L_9:
        /*0008*/ 	.byte	0x04, 0x17
        /*000a*/ 	.short	(.L_11 - .L_10)
.L_10:
        /*000c*/ 	.word	0x00000000
        /*0010*/ 	.short	0x0000
        /*0012*/ 	.short	0x0000
        /*0014*/ 	.byte	0x00, 0xf5, 0x21, 0x00


	//----- nvinfo : EIATTR_SPARSE_MMA_MASK
	.align		4
.L_11:
        /*0018*/ 	.byte	0x03, 0x50
        /*001a*/ 	.short	0x0000


	//----- nvinfo : EIATTR_MAXREG_COUNT
	.align		4
        /*001c*/ 	.byte	0x03, 0x1b
        /*001e*/ 	.short	0x00ff


	//----- nvinfo : EIATTR_MERCURY_ISA_VERSION
	.align		4
        /*0020*/ 	.byte	0x03, 0x5f
        /*0022*/ 	.short	0x0101


	//----- nvinfo : EIATTR_VRC_CTA_INIT_COUNT
	.align		4
        /*0024*/ 	.byte	0x02, 0x4a
	.zero		1
	.zero		1


	//----- nvinfo : EIATTR_EXIT_INSTR_OFFSETS
	.align		4
        /*0028*/ 	.byte	0x04, 0x1c
        /*002a*/ 	.short	(.L_13 - .L_12)


	//   ....[0]....
.L_12:
        /*002c*/ 	.word	0x00001410


	//----- nvinfo : EIATTR_CRS_STACK_SIZE
	.align		4
.L_13:
        /*0030*/ 	.byte	0x04, 0x1e
        /*0032*/ 	.short	(.L_15 - .L_14)
.L_14:
        /*0034*/ 	.word	0x00000000


	//----- nvinfo : EIATTR_CBANK_PARAM_SIZE
	.align		4
.L_15:
        /*0038*/ 	.byte	0x03, 0x19
        /*003a*/ 	.short	0x0008


	//----- nvinfo : EIATTR_PARAM_CBANK
	.align		4
        /*003c*/ 	.byte	0x04, 0x0a
        /*003e*/ 	.short	(.L_17 - .L_16)
	.align		4
.L_16:
        /*0040*/ 	.word	index@(.nv.constant0._Z9Gpu_calPIPd)
        /*0044*/ 	.short	0x0380
        /*0046*/ 	.short	0x0008


	//----- nvinfo : EIATTR_SW_WAR
	.align		4
.L_17:
        /*0048*/ 	.byte	0x04, 0x36
        /*004a*/ 	.short	(.L_19 - .L_18)
.L_18:
        /*004c*/ 	.word	0x00000008
.L_19:


//--------------------- .nv.callgraph             --------------------------
	.section	.nv.callgraph,"",@"SHT_CUDA_CALLGRAPH"
	.align	4
	.sectionentsize	8
	.align		4
        /*0000*/ 	.word	0x00000000
	.align		4
        /*0004*/ 	.word	0xffffffff
	.align		4
        /*0008*/ 	.word	0x00000000
	.align		4
        /*000c*/ 	.word	0xfffffffe
	.align		4
        /*0010*/ 	.word	0x00000000
	.align		4
        /*0014*/ 	.word	0xfffffffd
	.align		4
        /*0018*/ 	.word	0x00000000
	.align		4
        /*001c*/ 	.word	0xfffffffc


//--------------------- .text._Z9Gpu_calPIPd      --------------------------
	.section	.text._Z9Gpu_calPIPd,"ax",@progbits
	.align	128
        .global         _Z9Gpu_calPIPd
        .type           _Z9Gpu_calPIPd,@function
        .size           _Z9Gpu_calPIPd,(.L_x_38 - _Z9Gpu_calPIPd)
        .other          _Z9Gpu_calPIPd,@"STO_CUDA_ENTRY STV_DEFAULT"
_Z9Gpu_calPIPd:
.text._Z9Gpu_calPIPd:
[----:B------:R-:W-:Y:S01]  /*0000*/  LDC R1, c[0x0][0x37c] ;  /* 0x0000df00ff017b82 */ /* 0x000fe20000000800 */
[----:B------:R-:W0:Y:S07]  /*0010*/  S2R R0, SR_TID.X ;  /* 0x0000000000007919 */ /* 0x000e2e0000002100 */
[----:B------:R-:W1:Y:S01]  /*0020*/  S2UR UR4, SR_CTAID.X ;  /* 0x00000000000479c3 */ /* 0x000e620000002500 */
[----:B------:R-:W1:Y:S01]  /*0030*/  LDCU UR5, c[0x0][0x360] ;  /* 0x00006c00ff0577ac */ /* 0x000e620008000800 */
[----:B------:R-:W-:Y:S01]  /*0040*/  CS2R R10, SRZ ;  /* 0x00000000000a7805 */ /* 0x000fe2000001ff00 */
[----:B------:R-:W2:Y:S05]  /*0050*/  LDCU.64 UR6, c[0x0][0x358] ;  /* 0x00006b00ff0677ac */ /* 0x000eaa0008000a00 */
[----:B------:R-:W0:Y:S01]  /*0060*/  LDC R3, c[0x0][0x364] ;  /* 0x0000d900ff037b82 */ /* 0x000e220000000800 */
[----:B-1----:R-:W-:-:S06]  /*0070*/  UIMAD UR4, UR4, UR5, URZ ;  /* 0x00000005040472a4 */ /* 0x002fcc000f8e02ff */
[----:B0-----:R-:W-:Y:S01]  /*0080*/  IMAD R3, R3, UR4, R0 ;  /* 0x0000000403037c24 */ /* 0x001fe2000f8e0200 */
[----:B------:R-:W-:-:S04]  /*0090*/  UMOV UR4, 0xf ;  /* 0x0000000f00047882 */ /* 0x000fc80000000000 */
[----:B--2---:R-:W-:-:S07]  /*00a0*/  LEA R2, R3, 0xf, 0xb ;  /* 0x0000000f03027811 */ /* 0x004fce00078e58ff */
.L_x_32:
[----:B------:R-:W-:Y:S01]  /*00b0*/  VIADD R14, R2, 0xfffffff2 ;  /* 0xfffffff2020e7836 */ /* 0x000fe20000000000 */
[----:B------:R-:W-:Y:S01]  /*00c0*/  UIADD3 UR4, UPT, UPT, UR4, 0x20, URZ ;  /* 0x0000002004047890 */ /* 0x000fe2000fffe0ff */
[----:B------:R-:W-:Y:S03]  /*00d0*/  BSSY.RECONVERGENT B1, `(.L_x_0) ;  /* 0x0000012000017945 */ /* 0x000fe60003800200 */
[----:B------:R-:W-:Y:S01]  /*00e0*/  UISETP.NE.AND UP0, UPT, UR4, 0x80f, UPT ;  /* 0x0000080f0400788c */ /* 0x000fe2000bf05270 */
[----:B------:R-:W0:Y:S08]  /*00f0*/  I2F.F64 R14, R14 ;  /* 0x0000000e000e7312 */ /* 0x000e300000201c00 */
[----:B0-----:R-:W0:Y:S01]  /*0100*/  MUFU.RCP64H R5, R15 ;  /* 0x0000000f00057308 */ /* 0x001e220000001800 */
[----:B------:R-:W-:-:S05]  /*0110*/  VIADD R4, R15, 0x300402 ;  /* 0x003004020f047836 */ /* 0x000fca0000000000 */
[----:B------:R-:W-:Y:S01]  /*0120*/  FSETP.GEU.AND P0, PT, |R4|, 5.8789094863358348022e-39, PT ;  /* 0x004004020400780b */ /* 0x000fe20003f0e200 */
[----:B0-----:R-:W-:-:S08]  /*0130*/  DFMA R6, -R14, R4, 1 ;  /* 0x3ff000000e06742b */ /* 0x001fd00000000104 */
[----:B------:R-:W-:-:S08]  /*0140*/  DFMA R6, R6, R6, R6 ;  /* 0x000000060606722b */ /* 0x000fd00000000006 */
[----:B------:R-:W-:-:S08]  /*0150*/  DFMA R6, R4, R6, R4 ;  /* 0x000000060406722b */ /* 0x000fd00000000004 */
[----:B------:R-:W-:-:S08]  /*0160*/  DFMA R8, -R14, R6, 1 ;  /* 0x3ff000000e08742b */ /* 0x000fd00000000106 */
[----:B------:R-:W-:Y:S01]  /*0170*/  DFMA R12, R6, R8, R6 ;  /* 0x00000008060c722b */ /* 0x000fe20000000006 */
[----:B------:R-:W-:Y:S10]  /*0180*/  @P0 BRA `(.L_x_1) ;  /* 0x0000000000180947 */ /* 0x000ff40003800000 */
[----:B------:R-:W-:Y:S01]  /*0190*/  LOP3.LUT R6, R15, 0x7fffffff, RZ, 0xc0, !PT ;  /* 0x7fffffff0f067812 */ /* 0x000fe200078ec0ff */
[----:B------:R-:W-:Y:S01]  /*01a0*/  IMAD.MOV.U32 R8, RZ, RZ, R14 ;  /* 0x000000ffff087224 */ /* 0x000fe200078e000e */
[----:B------:R-:W-:Y:S01]  /*01b0*/  MOV R4, 0x1f0 ;  /* 0x000001f000047802 */ /* 0x000fe20000000f00 */
[----:B------:R-:W-:Y:S02]  /*01c0*/  IMAD.MOV.U32 R9, RZ, RZ, R15 ;  /* 0x000000ffff097224 */ /* 0x000fe400078e000f */
[----:B------:R-:W-:-:S07]  /*01d0*/  VIADD R6, R6, 0xfff00000 ;  /* 0xfff0000006067836 */ /* 0x000fce0000000000 */
[----:B------:R-:W-:Y:S05]  /*01e0*/  CALL.REL.NOINC `($__internal_0_$__cuda_sm20_dblrcp_rn_slowpath_v3) ;  /* 0x00000010008c7944 */ /* 0x000fea0003c00000 */
.L_x_1:
[----:B------:R-:W-:Y:S05]  /*01f0*/  BSYNC.RECONVERGENT B1 ;  /* 0x0000000000017941 */ /* 0x000fea0003800200 */
.L_x_0:
[----:B------:R-:W-:Y:S01]  /*0200*/  VIADD R14, R2, 0xfffffff4 ;  /* 0xfffffff4020e7836 */ /* 0x000fe20000000000 */
[----:B------:R-:W-:Y:S01]  /*0210*/  DADD R10, R12, R10 ;  /* 0x000000000c0a7229 */ /* 0x000fe2000000000a */
[----:B------:R-:W-:Y:S04]  /*0220*/  BSSY.RECONVERGENT B1, `(.L_x_2) ;  /* 0x0000011000017945 */ /* 0x000fe80003800200 */
        /* <DEDUP_REMOVED lines=12> */
[----:B------:R-:W-:Y:S02]  /*02f0*/  MOV R8, R14 ;  /* 0x0000000e00087202 */ /* 0x000fe40000000f00 */
[----:B------:R-:W-:Y:S01]  /*0300*/  MOV R4, 0x330 ;  /* 0x0000033000047802 */ /* 0x000fe20000000f00 */
[----:B------:R-:W-:-:S07]  /*0310*/  VIADD R6, R6, 0xfff00000 ;  /* 0xfff0000006067836 */ /* 0x000fce0000000000 */
[----:B------:R-:W-:Y:S05]  /*0320*/  CALL.REL.NOINC `($__internal_0_$__cuda_sm20_dblrcp_rn_slowpath_v3) ;  /* 0x00000010003c7944 */ /* 0x000fea0003c00000 */
.L_x_3:
[----:B------:R-:W-:Y:S05]  /*0330*/  BSYNC.RECONVERGENT B1 ;  /* 0x0000000000017941 */ /* 0x000fea0003800200 */
.L_x_2:
[----:B------:R-:W-:Y:S01]  /*0340*/  VIADD R14, R2, 0xfffffff6 ;  /* 0xfffffff6020e7836 */ /* 0x000fe20000000000 */
[----:B------:R-:W-:Y:S01]  /*0350*/  DADD R10, R10, -R12 ;  /* 0x000000000a0a7229 */ /* 0x000fe2000000080c */
        /* <DEDUP_REMOVED lines=14> */
[----:B------:R-:W-:Y:S01]  /*0440*/  IMAD.MOV.U32 R9, RZ, RZ, R15 ;  /* 0x000000ffff097224 */ /* 0x000fe200078e000f */
[----:B------:R-:W-:-:S07]  /*0450*/  IADD3 R6, PT, PT, R6, -0x100000, RZ ;  /* 0xfff0000006067810 */ /* 0x000fce0007ffe0ff */
[----:B------:R-:W-:Y:S05]  /*0460*/  CALL.REL.NOINC `($__internal_0_$__cuda_sm20_dblrcp_rn_slowpath_v3) ;  /* 0x0000000c00ec7944 */ /* 0x000fea0003c00000 */
.L_x_5:
[----:B------:R-:W-:Y:S05]  /*0470*/  BSYNC.RECONVERGENT B1 ;  /* 0x0000000000017941 */ /* 0x000fea0003800200 */
.L_x_4:
        /* <DEDUP_REMOVED lines=19> */
.L_x_7:
[----:B------:R-:W-:Y:S05]  /*05b0*/  BSYNC.RECONVERGENT B1 ;  /* 0x0000000000017941 */ /* 0x000fea0003800200 */
.L_x_6:
[----:B------:R-:W-:Y:S01]  /*05c0*/  VIADD R14, R2, 0xfffffffa ;  /* 0xfffffffa020e7836 */ /* 0x000fe20000000000 */
[----:B------:R-:W-:Y:S01]  /*05d0*/  DADD R10, R10, -R12 ;  /* 0x000000000a0a7229 */ /* 0x000fe2000000080c */
[----:B------:R-:W-:Y:S04]  /*05e0*/  BSSY.RECONVERGENT B1, `(.L_x_8) ;  /* 0x0000011000017945 */ /* 0x000fe80003800200 */
[----:B------:R-:W0:Y:S08]  /*05f0*/  I2F.F64 R14, R14 ;  /* 0x0000000e000e7312 */ /* 0x000e300000201c00 */
[----:B0-----:R-:W0:Y:S01]  /*0600*/  MUFU.RCP64H R5, R15 ;  /* 0x0000000f00057308 */ /* 0x001e220000001800 */
[----:B------:R-:W-:-:S04]  /*0610*/  IADD3 R4, PT, PT, R15, 0x300402, RZ ;  /* 0x003004020f047810 */ /* 0x000fc80007ffe0ff */
[----:B------:R-:W-:Y:S02]  /*0620*/  FSETP.GEU.AND P0, PT, |R4|, 5.8789094863358348022e-39, PT ;  /* 0x004004020400780b */ /* 0x000fe40003f0e200 */
        /* <DEDUP_REMOVED lines=12> */
.L_x_9:
[----:B------:R-:W-:Y:S05]  /*06f0*/  BSYNC.RECONVERGENT B1 ;  /* 0x0000000000017941 */ /* 0x000fea0003800200 */
.L_x_8:
        /* <DEDUP_REMOVED lines=19> */
.L_x_11:
[----:B------:R-:W-:Y:S05]  /*0830*/  BSYNC.RECONVERGENT B1 ;  /* 0x0000000000017941 */ /* 0x000fea0003800200 */
.L_x_10:
        /* <DEDUP_REMOVED lines=19> */
.L_x_13:
[----:B------:R-:W-:Y:S05]  /*0970*/  BSYNC.RECONVERGENT B1 ;  /* 0x0000000000017941 */ /* 0x000fea0003800200 */
.L_x_12:
[----:B------:R-:W0:Y:S01]  /*0980*/  I2F.F64 R8, R2 ;  /* 0x0000000200087312 */ /* 0x000e220000201c00 */
[----:B------:R-:W-:Y:S01]  /*0990*/  DADD R10, R10, R12 ;  /* 0x000000000a0a7229 */ /* 0x000fe2000000000c */
[----:B------:R-:W-:Y:S01]  /*09a0*/  BSSY.RECONVERGENT B1, `(.L_x_14) ;  /* 0x000000f000017945 */ /* 0x000fe20003800200 */
[----:B------:R-:W-:-:S05]  /*09b0*/  VIADD R0, R2, 0x10 ;  /* 0x0000001002007836 */ /* 0x000fca0000000000 */
        /* <DEDUP_REMOVED lines=9> */
[----:B------:R-:W-:Y:S02]  /*0a50*/  LOP3.LUT R6, R9, 0x7fffffff, RZ, 0xc0, !PT ;  /* 0x7fffffff09067812 */ /* 0x000fe400078ec0ff */
[----:B------:R-:W-:-:S03]  /*0a60*/  MOV R4, 0xa90 ;  /* 0x00000a9000047802 */ /* 0x000fc60000000f00 */
[----:B------:R-:W-:-:S07]  /*0a70*/  VIADD R6, R6, 0xfff00000 ;  /* 0xfff0000006067836 */ /* 0x000fce0000000000 */
[----:B------:R-:W-:Y:S05]  /*0a80*/  CALL.REL.NOINC `($__internal_0_$__cuda_sm20_dblrcp_rn_slowpath_v3) ;  /* 0x0000000800647944 */ /* 0x000fea0003c00000 */
.L_x_15:
[----:B------:R-:W-:Y:S05]  /*0a90*/  BSYNC.RECONVERGENT B1 ;  /* 0x0000000000017941 */ /* 0x000fea0003800200 */
.L_x_14:
        /* <DEDUP_REMOVED lines=17> */
.L_x_17:
[----:B------:R-:W-:Y:S05]  /*0bb0*/  BSYNC.RECONVERGENT B1 ;  /* 0x0000000000017941 */ /* 0x000fea0003800200 */
.L_x_16:
[----:B------:R-:W-:Y:S01]  /*0bc0*/  IADD3 R8, PT, PT, R2, 0x4, RZ ;  /* 0x0000000402087810 */ /* 0x000fe20007ffe0ff */
        /* <DEDUP_REMOVED lines=16> */
.L_x_19:
[----:B------:R-:W-:Y:S05]  /*0cd0*/  BSYNC.RECONVERGENT B1 ;  /* 0x0000000000017941 */ /* 0x000fea0003800200 */
.L_x_18:
        /* <DEDUP_REMOVED lines=17> */
.L_x_21:
[----:B------:R-:W-:Y:S05]  /*0df0*/  BSYNC.RECONVERGENT B1 ;  /* 0x0000000000017941 */ /* 0x000fea0003800200 */
.L_x_20:
        /* <DEDUP_REMOVED lines=17> */
.L_x_23:
[----:B------:R-:W-:Y:S05]  /*0f10*/  BSYNC.RECONVERGENT B1 ;  /* 0x0000000000017941 */ /* 0x000fea0003800200 */
.L_x_22:
        /* <DEDUP_REMOVED lines=17> */
.L_x_25:
[----:B------:R-:W-:Y:S05]  /*1030*/  BSYNC.RECONVERGENT B1 ;  /* 0x0000000000017941 */ /* 0x000fea0003800200 */
.L_x_24:
        /* <DEDUP_REMOVED lines=17> */
.L_x_27:
[----:B------:R-:W-:Y:S05]  /*1150*/  BSYNC.RECONVERGENT B1 ;  /* 0x0000000000017941 */ /* 0x000fea0003800200 */
.L_x_26:
        /* <DEDUP_REMOVED lines=17> */
.L_x_29:
[----:B------:R-:W-:Y:S05]  /*1270*/  BSYNC.RECONVERGENT B1 ;  /* 0x0000000000017941 */ /* 0x000fea0003800200 */
.L_x_28:
[----:B------:R-:W0:Y:S01]  /*1280*/  I2F.F64 R14, R0 ;  /* 0x00000000000e7312 */ /* 0x000e220000201c00 */
[----:B------:R-:W-:Y:S01]  /*1290*/  DADD R10, R10, R12 ;  /* 0x000000000a0a7229 */ /* 0x000fe2000000000c */
[----:B------:R-:W-:Y:S06]  /*12a0*/  BSSY.RECONVERGENT B1, `(.L_x_30) ;  /* 0x0000010000017945 */ /* 0x000fec0003800200 */
        /* <DEDUP_REMOVED lines=15> */
.L_x_31:
[----:B------:R-:W-:Y:S05]  /*13a0*/  BSYNC.RECONVERGENT B1 ;  /* 0x0000000000017941 */ /* 0x000fea0003800200 */
.L_x_30:
[----:B------:R-:W-:Y:S01]  /*13b0*/  DADD R10, R10, -R12 ;  /* 0x000000000a0a7229 */ /* 0x000fe2000000080c */
[----:B------:R-:W-:Y:S01]  /*13c0*/  VIADD R2, R2, 0x20 ;  /* 0x0000002002027836 */ /* 0x000fe20000000000 */
[----:B------:R-:W-:Y:S09]  /*13d0*/  BRA.U UP0, `(.L_x_32) ;  /* 0xffffffed00347547 */ /* 0x000ff2000b83ffff */
[----:B------:R-:W0:Y:S02]  /*13e0*/  LDC.64 R4, c[0x0][0x380] ;  /* 0x0000e000ff047b82 */ /* 0x000e240000000a00 */
[----:B0-----:R-:W-:-:S05]  /*13f0*/  IMAD.WIDE R2, R3, 0x8, R4 ;  /* 0x0000000803027825 */ /* 0x001fca00078e0204 */
[----:B------:R-:W-:Y:S01]  /*1400*/  STG.E.64 desc[UR6][R2.64], R10 ;  /* 0x0000000a02007986 */ /* 0x000fe2000c101b06 */
[----:B------:R-:W-:Y:S05]  /*1410*/  EXIT ;  /* 0x000000000000794d */ /* 0x000fea0003800000 */
        .weak           $__internal_0_$__cuda_sm20_dblrcp_rn_slowpath_v3
        .type           $__internal_0_$__cuda_sm20_dblrcp_rn_slowpath_v3,@function
        .size           $__internal_0_$__cuda_sm20_dblrcp_rn_slowpath_v3,(.L_x_38 - $__internal_0_$__cuda_sm20_dblrcp_rn_slowpath_v3)
$__internal_0_$__cuda_sm20_dblrcp_rn_slowpath_v3:
[----:B------:R-:W-:Y:S01]  /*1420*/  DSETP.GTU.AND P0, PT, |R8|, +INF , PT ;  /* 0x7ff000000800742a */ /* 0x000fe20003f0c200 */
[----:B------:R-:W-:-:S13]  /*1430*/  BSSY.RECONVERGENT B0, `(.L_x_33) ;  /* 0x0000022000007945 */ /* 0x000fda0003800200 */
[----:B------:R-:W-:Y:S05]  /*1440*/  @P0 BRA `(.L_x_34) ;  /* 0x0000000000780947 */ /* 0x000fea0003800000 */
[----:B------:R-:W-:-:S05]  /*1450*/  LOP3.LUT R5, R9, 0x7fffffff, RZ, 0xc0, !PT ;  /* 0x7fffffff09057812 */ /* 0x000fca00078ec0ff */
[----:B------:R-:W-:-:S05]  /*1460*/  VIADD R7, R5, 0xffffffff ;  /* 0xffffffff05077836 */ /* 0x000fca0000000000 */
[----:B------:R-:W-:-:S13]  /*1470*/  ISETP.GE.U32.AND P0, PT, R7, 0x7fefffff, PT ;  /* 0x7fefffff0700780c */ /* 0x000fda0003f06070 */
[----:B------:R-:W-:Y:S02]  /*1480*/  @P0 LOP3.LUT R13, R9, 0x7ff00000, RZ, 0x3c, !PT ;  /* 0x7ff00000090d0812 */ /* 0x000fe400078e3cff */
[----:B------:R-:W-:Y:S01]  /*1490*/  @P0 MOV R12, RZ ;  /* 0x000000ff000c0202 */ /* 0x000fe20000000f00 */
[----:B------:R-:W-:Y:S06]  /*14a0*/  @P0 BRA `(.L_x_35) ;  /* 0x0000000000680947 */ /* 0x000fec0003800000 */
[----:B------:R-:W-:-:S13]  /*14b0*/  ISETP.GE.U32.AND P0, PT, R5, 0x1000001, PT ;  /* 0x010000010500780c */ /* 0x000fda0003f06070 */
[----:B------:R-:W-:Y:S05]  /*14c0*/  @!P0 BRA `(.L_x_36) ;  /* 0x0000000000348947 */ /* 0x000fea0003800000 */
[----:B------:R-:W-:Y:S02]  /*14d0*/  VIADD R13, R9, 0xc0200000 ;  /* 0xc0200000090d7836 */ /* 0x000fe40000000000 */
[----:B------:R-:W-:Y:S02]  /*14e0*/  IMAD.MOV.U32 R12, RZ, RZ, R8 ;  /* 0x000000ffff0c7224 */ /* 0x000fe400078e0008 */
[----:B------:R-:W0:Y:S04]  /*14f0*/  MUFU.RCP64H R7, R13 ;  /* 0x0000000d00077308 */ /* 0x000e280000001800 */
[----:B0-----:R-:W-:-:S08]  /*1500*/  DFMA R14, -R12, R6, 1 ;  /* 0x3ff000000c0e742b */ /* 0x001fd00000000106 */
[----:B------:R-:W-:-:S08]  /*1510*/  DFMA R14, R14, R14, R14 ;  /* 0x0000000e0e0e722b */ /* 0x000fd0000000000e */
[----:B------:R-:W-:-:S08]  /*1520*/  DFMA R14, R6, R14, R6 ;  /* 0x0000000e060e722b */ /* 0x000fd00000000006 */
[----:B------:R-:W-:-:S08]  /*1530*/  DFMA R6, -R12, R14, 1 ;  /* 0x3ff000000c06742b */ /* 0x000fd0000000010e */
[----:B------:R-:W-:-:S08]  /*1540*/  DFMA R6, R14, R6, R14 ;  /* 0x000000060e06722b */ /* 0x000fd0000000000e */
[----:B------:R-:W-:-:S08]  /*1550*/  DMUL R6, R6, 2.2250738585072013831e-308 ;  /* 0x0010000006067828 */ /* 0x000fd00000000000 */
[----:B------:R-:W-:-:S08]  /*1560*/  DFMA R8, -R8, R6, 1 ;  /* 0x3ff000000808742b */ /* 0x000fd00000000106 */
[----:B------:R-:W-:-:S08]  /*1570*/  DFMA R8, R8, R8, R8 ;  /* 0x000000080808722b */ /* 0x000fd00000000008 */
[----:B------:R-:W-:Y:S01]  /*1580*/  DFMA R12, R6, R8, R6 ;  /* 0x00000008060c722b */ /* 0x000fe20000000006 */
[----:B------:R-:W-:Y:S10]  /*1590*/  BRA `(.L_x_35) ;  /* 0x00000000002c7947 */ /* 0x000ff40003800000 */
.L_x_36:
[----:B------:R-:W-:-:S06]  /*15a0*/  DMUL R8, R8, 8.11296384146066816958e+31 ;  /* 0x4690000008087828 */ /* 0x000fcc0000000000 */
[----:B------:R-:W0:Y:S02]  /*15b0*/  MUFU.RCP64H R7, R9 ;  /* 0x0000000900077308 */ /* 0x000e240000001800 */
[----:B0-----:R-:W-:-:S08]  /*15c0*/  DFMA R12, -R8, R6, 1 ;  /* 0x3ff00000080c742b */ /* 0x001fd00000000106 */
[----:B------:R-:W-:-:S08]  /*15d0*/  DFMA R12, R12, R12, R12 ;  /* 0x0000000c0c0c722b */ /* 0x000fd0000000000c */
[----:B------:R-:W-:-:S08]  /*15e0*/  DFMA R12, R6, R12, R6 ;  /* 0x0000000c060c722b */ /* 0x000fd00000000006 */
[----:B------:R-:W-:-:S08]  /*15f0*/  DFMA R6, -R8, R12, 1 ;  /* 0x3ff000000806742b */ /* 0x000fd0000000010c */
[----:B------:R-:W-:-:S08]  /*1600*/  DFMA R6, R12, R6, R12 ;  /* 0x000000060c06722b */ /* 0x000fd0000000000c */
[----:B------:R-:W-:Y:S01]  /*1610*/  DMUL R12, R6, 8.11296384146066816958e+31 ;  /* 0x46900000060c7828 */ /* 0x000fe20000000000 */
[----:B------:R-:W-:Y:S10]  /*1620*/  BRA `(.L_x_35) ;  /* 0x0000000000087947 */ /* 0x000ff40003800000 */
.L_x_34:
[----:B------:R-:W-:Y:S01]  /*1630*/  LOP3.LUT R13, R9, 0x80000, RZ, 0xfc, !PT ;  /* 0x00080000090d7812 */ /* 0x000fe200078efcff */
[----:B------:R-:W-:-:S07]  /*1640*/  IMAD.MOV.U32 R12, RZ, RZ, R8 ;  /* 0x000000ffff0c7224 */ /* 0x000fce00078e0008 */
.L_x_35:
[----:B------:R-:W-:Y:S05]  /*1650*/  BSYNC.RECONVERGENT B0 ;  /* 0x0000000000007941 */ /* 0x000fea0003800200 */
.L_x_33:
[----:B------:R-:W-:-:S04]  /*1660*/  IMAD.MOV.U32 R5, RZ, RZ, 0x0 ;  /* 0x00000000ff057424 */ /* 0x000fc800078e00ff */
[----:B------:R-:W-:Y:S05]  /*1670*/  RET.REL.NODEC R4 `(_Z9Gpu_calPIPd) ;  /* 0xffffffe804607950 */ /* 0x000fea0003c3ffff */
.L_x_37:
[----:B------:R-:W-:-:S00]  /*1680*/  BRA `(.L_x_37) ;  /* 0xfffffffc00fc7947 */ /* 0x000fc0000383ffff */
[----:B------:R-:W-:-:S00]  /*1690*/  NOP ;  /* 0x0000000000007918 */ /* 0x000fc00000000000 */
        /* <DEDUP_REMOVED lines=14> */
.L_x_38:


//--------------------- .nv.shared.reserved.0     --------------------------
	.section	.nv.shared.reserved.0,"aw",@nobits
	.weak		__nv_reservedSMEM_offset_0_alias
	.size		__nv_reservedSMEM_offset_0_alias, 0, 64
	.other		__nv_reservedSMEM_offset_0_alias,@"STO_CUDA_RESERVED_SHARED STV_DEFAULT"
__nv_reservedSMEM_offset_0_alias:
	.zero		0
	.zero		64


//--------------------- .nv.constant0._Z9Gpu_calPIPd --------------------------
	.section	.nv.constant0._Z9Gpu_calPIPd,"a",@progbits
	.sectionflags	@""
	.align	4
.nv.constant0._Z9Gpu_calPIPd:
	.zero		904


//--------------------- SYMBOLS --------------------------

	.type		.nv.reservedSmem.offset0,@object
	.size		.nv.reservedSmem.offset0,0x4
